//
// Generated by NVIDIA NVVM Compiler
//
// Compiler Build ID: CL-36424714
// Cuda compilation tools, release 13.0, V13.0.88
// Based on NVVM 20.0.0
//

.version 9.0
.target sm_100
.address_size 64

	// .globl	_Z8writeTexyiif
.global .align 4 .b8 __cudart_i2opi_f[24] = {65, 144, 67, 60, 153, 149, 98, 219, 192, 221, 52, 245, 209, 87, 39, 252, 41, 21, 68, 78, 110, 131, 249, 162};

.visible .entry _Z8writeTexyiif(
	.param .u64 _Z8writeTexyiif_param_0,
	.param .u32 _Z8writeTexyiif_param_1,
	.param .u32 _Z8writeTexyiif_param_2,
	.param .f32 _Z8writeTexyiif_param_3
)
{
	.reg .pred 	%p<5>;
	.reg .b16 	%rs<3>;
	.reg .b32 	%r<21>;
	.reg .b32 	%f<5>;
	.reg .b64 	%rd<2>;

	ld.param.u64 	%rd1, [_Z8writeTexyiif_param_0];
	ld.param.u32 	%r3, [_Z8writeTexyiif_param_1];
	ld.param.u32 	%r4, [_Z8writeTexyiif_param_2];
	ld.param.f32 	%f1, [_Z8writeTexyiif_param_3];
	mov.u32 	%r6, %ctaid.x;
	mov.u32 	%r7, %ntid.x;
	mov.u32 	%r8, %tid.x;
	mad.lo.s32 	%r1, %r6, %r7, %r8;
	mov.u32 	%r9, %ctaid.y;
	mov.u32 	%r10, %ntid.y;
	mov.u32 	%r11, %tid.y;
	mad.lo.s32 	%r12, %r9, %r10, %r11;
	setp.ge.u32 	%p1, %r1, %r3;
	setp.ge.u32 	%p2, %r12, %r4;
	or.pred  	%p3, %p1, %p2;
	@%p3 bra 	$L__BB0_2;
	fma.rn.f32 	%f2, %f1, 0f42C80000, 0f43000000;
	cvt.rzi.u32.f32 	%r13, %f2;
	and.b32  	%r15, %r13, 255;
	setp.eq.s32 	%p4, %r15, 255;
	cvt.u16.u32 	%rs1, %r13;
	and.b16  	%rs2, %rs1, 255;
	cvt.rn.f32.u16 	%f3, %rs2;
	div.rn.f32 	%f4, %f3, 0f437F0000;
	shl.b32 	%r16, %r1, 4;
	mov.b32 	%r17, %f4;
	selp.b32 	%r18, 0, %r17, %p4;
	mov.b32 	%r19, 1065353216;
	mov.b32 	%r20, 0;
	sust.b.2d.v4.b32.trap 	[%rd1, {%r16, %r12}], {%r20, %r18, %r20, %r19};
$L__BB0_2:
	ret;

}
	// .globl	_Z17writeVertexBufferP6float4if
.visible .entry _Z17writeVertexBufferP6float4if(
	.param .u64 .ptr .align 1 _Z17writeVertexBufferP6float4if_param_0,
	.param .u32 _Z17writeVertexBufferP6float4if_param_1,
	.param .f32 _Z17writeVertexBufferP6float4if_param_2
)
{
	.local .align 4 .b8 	__local_depot1[28];
	.reg .b64 	%SP;
	.reg .b64 	%SPL;
	.reg .pred 	%p<18>;
	.reg .b32 	%r<84>;
	.reg .b32 	%f<52>;
	.reg .b64 	%rd<43>;
	.reg .b64 	%fd<5>;

	mov.u64 	%SPL, __local_depot1;
	ld.param.u64 	%rd16, [_Z17writeVertexBufferP6float4if_param_0];
	ld.param.u32 	%r29, [_Z17writeVertexBufferP6float4if_param_1];
	ld.param.f32 	%f11, [_Z17writeVertexBufferP6float4if_param_2];
	add.u64 	%rd1, %SPL, 0;
	mov.u32 	%r30, %ctaid.x;
	mov.u32 	%r31, %ntid.x;
	mov.u32 	%r32, %tid.x;
	mad.lo.s32 	%r1, %r30, %r31, %r32;
	setp.ge.u32 	%p1, %r1, %r29;
	@%p1 bra 	$L__BB1_18;
	mul.f32 	%f12, %f11, 0f40C90FDB;
	cvt.rn.f32.u32 	%f13, %r1;
	div.rn.f32 	%f1, %f12, %f13;
	mul.f32 	%f14, %f1, 0f3F22F983;
	cvt.rni.s32.f32 	%r83, %f14;
	cvt.rn.f32.s32 	%f15, %r83;
	fma.rn.f32 	%f16, %f15, 0fBFC90FDA, %f1;
	fma.rn.f32 	%f17, %f15, 0fB3A22168, %f16;
	fma.rn.f32 	%f51, %f15, 0fA7C234C5, %f17;
	abs.f32 	%f3, %f1;
	setp.ltu.f32 	%p2, %f3, 0f47CE4780;
	mov.u32 	%r79, %r83;
	mov.f32 	%f50, %f51;
	@%p2 bra 	$L__BB1_9;
	setp.neu.f32 	%p3, %f3, 0f7F800000;
	@%p3 bra 	$L__BB1_4;
	mov.f32 	%f20, 0f00000000;
	mul.rn.f32 	%f50, %f1, %f20;
	mov.b32 	%r79, 0;
	bra.uni 	$L__BB1_9;
$L__BB1_4:
	mov.b32 	%r3, %f1;
	shl.b32 	%r34, %r3, 8;
	or.b32  	%r4, %r34, -2147483648;
	mov.b64 	%rd39, 0;
	mov.b32 	%r76, 0;
	mov.u64 	%rd37, __cudart_i2opi_f;
	mov.u64 	%rd38, %rd1;
$L__BB1_5:
	.pragma "nounroll";
	ld.global.nc.u32 	%r35, [%rd37];
	mad.wide.u32 	%rd20, %r35, %r4, %rd39;
	shr.u64 	%rd39, %rd20, 32;
	st.local.u32 	[%rd38], %rd20;
	add.s32 	%r76, %r76, 1;
	add.s64 	%rd38, %rd38, 4;
	add.s64 	%rd37, %rd37, 4;
	setp.ne.s32 	%p4, %r76, 6;
	@%p4 bra 	$L__BB1_5;
	shr.u32 	%r36, %r3, 23;
	st.local.u32 	[%rd1+24], %rd39;
	and.b32  	%r7, %r36, 31;
	and.b32  	%r37, %r36, 224;
	add.s32 	%r38, %r37, -128;
	shr.u32 	%r39, %r38, 5;
	mul.wide.u32 	%rd21, %r39, 4;
	sub.s64 	%rd8, %rd1, %rd21;
	ld.local.u32 	%r77, [%rd8+24];
	ld.local.u32 	%r78, [%rd8+20];
	setp.eq.s32 	%p5, %r7, 0;
	@%p5 bra 	$L__BB1_8;
	shf.l.wrap.b32 	%r77, %r78, %r77, %r7;
	ld.local.u32 	%r40, [%rd8+16];
	shf.l.wrap.b32 	%r78, %r40, %r78, %r7;
$L__BB1_8:
	shr.u32 	%r41, %r77, 30;
	shf.l.wrap.b32 	%r42, %r78, %r77, 2;
	shl.b32 	%r43, %r78, 2;
	shr.u32 	%r44, %r42, 31;
	add.s32 	%r45, %r44, %r41;
	neg.s32 	%r46, %r45;
	setp.lt.s32 	%p6, %r3, 0;
	selp.b32 	%r79, %r46, %r45, %p6;
	xor.b32  	%r47, %r42, %r3;
	shr.s32 	%r48, %r42, 31;
	xor.b32  	%r49, %r48, %r42;
	xor.b32  	%r50, %r48, %r43;
	cvt.u64.u32 	%rd22, %r49;
	shl.b64 	%rd23, %rd22, 32;
	cvt.u64.u32 	%rd24, %r50;
	or.b64  	%rd25, %rd23, %rd24;
	cvt.rn.f64.s64 	%fd1, %rd25;
	mul.f64 	%fd2, %fd1, 0d3BF921FB54442D19;
	cvt.rn.f32.f64 	%f18, %fd2;
	neg.f32 	%f19, %f18;
	setp.lt.s32 	%p7, %r47, 0;
	selp.f32 	%f50, %f19, %f18, %p7;
$L__BB1_9:
	setp.ltu.f32 	%p8, %f3, 0f47CE4780;
	add.s32 	%r52, %r79, 1;
	mul.rn.f32 	%f21, %f50, %f50;
	and.b32  	%r53, %r79, 1;
	setp.eq.b32 	%p9, %r53, 1;
	selp.f32 	%f22, %f50, 0f3F800000, %p9;
	fma.rn.f32 	%f23, %f21, %f22, 0f00000000;
	fma.rn.f32 	%f24, %f21, 0f37CBAC00, 0fBAB607ED;
	selp.f32 	%f25, 0fB94D4153, %f24, %p9;
	selp.f32 	%f26, 0f3C0885E4, 0f3D2AAABB, %p9;
	fma.rn.f32 	%f27, %f25, %f21, %f26;
	selp.f32 	%f28, 0fBE2AAAA8, 0fBEFFFFFF, %p9;
	fma.rn.f32 	%f29, %f27, %f21, %f28;
	fma.rn.f32 	%f30, %f29, %f23, %f22;
	and.b32  	%r54, %r52, 2;
	setp.eq.s32 	%p10, %r54, 0;
	mov.f32 	%f31, 0f00000000;
	sub.f32 	%f32, %f31, %f30;
	selp.f32 	%f7, %f30, %f32, %p10;
	@%p8 bra 	$L__BB1_17;
	setp.neu.f32 	%p11, %f3, 0f7F800000;
	@%p11 bra 	$L__BB1_12;
	mov.f32 	%f35, 0f00000000;
	mul.rn.f32 	%f51, %f1, %f35;
	mov.b32 	%r83, 0;
	bra.uni 	$L__BB1_17;
$L__BB1_12:
	mov.b32 	%r16, %f1;
	shl.b32 	%r56, %r16, 8;
	or.b32  	%r17, %r56, -2147483648;
	mov.b64 	%rd42, 0;
	mov.b32 	%r80, 0;
	mov.u64 	%rd40, __cudart_i2opi_f;
	mov.u64 	%rd41, %rd1;
$L__BB1_13:
	.pragma "nounroll";
	ld.global.nc.u32 	%r57, [%rd40];
	mad.wide.u32 	%rd28, %r57, %r17, %rd42;
	shr.u64 	%rd42, %rd28, 32;
	st.local.u32 	[%rd41], %rd28;
	add.s32 	%r80, %r80, 1;
	add.s64 	%rd41, %rd41, 4;
	add.s64 	%rd40, %rd40, 4;
	setp.ne.s32 	%p12, %r80, 6;
	@%p12 bra 	$L__BB1_13;
	shr.u32 	%r58, %r16, 23;
	st.local.u32 	[%rd1+24], %rd42;
	and.b32  	%r20, %r58, 31;
	and.b32  	%r59, %r58, 224;
	add.s32 	%r60, %r59, -128;
	shr.u32 	%r61, %r60, 5;
	mul.wide.u32 	%rd29, %r61, 4;
	sub.s64 	%rd15, %rd1, %rd29;
	ld.local.u32 	%r81, [%rd15+24];
	ld.local.u32 	%r82, [%rd15+20];
	setp.eq.s32 	%p13, %r20, 0;
	@%p13 bra 	$L__BB1_16;
	shf.l.wrap.b32 	%r81, %r82, %r81, %r20;
	ld.local.u32 	%r62, [%rd15+16];
	shf.l.wrap.b32 	%r82, %r62, %r82, %r20;
$L__BB1_16:
	shr.u32 	%r63, %r81, 30;
	shf.l.wrap.b32 	%r64, %r82, %r81, 2;
	shl.b32 	%r65, %r82, 2;
	shr.u32 	%r66, %r64, 31;
	add.s32 	%r67, %r66, %r63;
	neg.s32 	%r68, %r67;
	setp.lt.s32 	%p14, %r16, 0;
	selp.b32 	%r83, %r68, %r67, %p14;
	xor.b32  	%r69, %r64, %r16;
	shr.s32 	%r70, %r64, 31;
	xor.b32  	%r71, %r70, %r64;
	xor.b32  	%r72, %r70, %r65;
	cvt.u64.u32 	%rd30, %r71;
	shl.b64 	%rd31, %rd30, 32;
	cvt.u64.u32 	%rd32, %r72;
	or.b64  	%rd33, %rd31, %rd32;
	cvt.rn.f64.s64 	%fd3, %rd33;
	mul.f64 	%fd4, %fd3, 0d3BF921FB54442D19;
	cvt.rn.f32.f64 	%f33, %fd4;
	neg.f32 	%f34, %f33;
	setp.lt.s32 	%p15, %r69, 0;
	selp.f32 	%f51, %f34, %f33, %p15;
$L__BB1_17:
	mul.rn.f32 	%f36, %f51, %f51;
	and.b32  	%r74, %r83, 1;
	setp.eq.b32 	%p16, %r74, 1;
	selp.f32 	%f37, 0f3F800000, %f51, %p16;
	fma.rn.f32 	%f38, %f36, %f37, 0f00000000;
	fma.rn.f32 	%f39, %f36, 0f37CBAC00, 0fBAB607ED;
	selp.f32 	%f40, %f39, 0fB94D4153, %p16;
	selp.f32 	%f41, 0f3D2AAABB, 0f3C0885E4, %p16;
	fma.rn.f32 	%f42, %f40, %f36, %f41;
	selp.f32 	%f43, 0fBEFFFFFF, 0fBE2AAAA8, %p16;
	fma.rn.f32 	%f44, %f42, %f36, %f43;
	fma.rn.f32 	%f45, %f44, %f38, %f37;
	and.b32  	%r75, %r83, 2;
	setp.eq.s32 	%p17, %r75, 0;
	mov.f32 	%f46, 0f00000000;
	sub.f32 	%f47, %f46, %f45;
	selp.f32 	%f48, %f45, %f47, %p17;
	cvta.to.global.u64 	%rd34, %rd16;
	mul.wide.u32 	%rd35, %r1, 16;
	add.s64 	%rd36, %rd34, %rd35;
	mov.f32 	%f49, 0f3F800000;
	st.global.v4.f32 	[%rd36], {%f7, %f48, %f46, %f49};
$L__BB1_18:
	ret;

}


// ===== COMPILED SASS (sm_100) =====

	.target	sm_100

	.elftype	@"ET_EXEC"


//--------------------- .note.nv.tkinfo           --------------------------
	.section	.note.nv.tkinfo,"",@"SHT_NOTE"
	.sectionflags	@"SHF_NOTE_NV_TKINFO"
	.tkinfo
        /*0018*/ 	.word	0x00000002
        /*0030*/ 	.string	""
        /*0030*/ 	.string	"ptxas"
        /*0030*/ 	.string	"Cuda compilation tools, release 13.0, V13.0.88"
        /*0030*/ 	.string	"Build cuda_13.0.r13.0/compiler.36424714_0"
        /*0030*/ 	.string	"-arch sm_100 -m 64 "



//--------------------- .note.nv.cuinfo           --------------------------
	.section	.note.nv.cuinfo,"",@"SHT_NOTE"
	.sectionflags	@"SHF_NOTE_NV_CUINFO"
        /*0018*/ 	.short	0x0002
        /*001a*/ 	.short	0x0064
        /*001c*/ 	.short	0x0082
	.zero		2


//--------------------- .nv.info                  --------------------------
	.section	.nv.info,"",@"SHT_CUDA_INFO"
	.align	4


	//----- nvinfo : EIATTR_REGCOUNT
	.align		4
        /*0000*/ 	.byte	0x04, 0x2f
        /*0002*/ 	.short	(.L_2 - .L_1)
	.align		4
.L_1:
        /*0004*/ 	.word	index@(_Z8writeTexyiif)
        /*0008*/ 	.word	0x00000010


	//----- nvinfo : EIATTR_FRAME_SIZE
	.align		4
.L_2:
        /*000c*/ 	.byte	0x04, 0x11
        /*000e*/ 	.short	(.L_4 - .L_3)
	.align		4
.L_3:
        /*0010*/ 	.word	index@($__internal_1_$__cuda_sm3x_div_rn_noftz_f32_slowpath)
        /*0014*/ 	.word	0x00000000


	//----- nvinfo : EIATTR_FRAME_SIZE
	.align		4
.L_4:
        /*0018*/ 	.byte	0x04, 0x11
        /*001a*/ 	.short	(.L_6 - .L_5)
	.align		4
.L_5:
        /*001c*/ 	.word	index@(_Z8writeTexyiif)
        /*0020*/ 	.word	0x00000000


	//----- nvinfo : EIATTR_REGCOUNT
	.align		4
.L_6:
        /*0024*/ 	.byte	0x04, 0x2f
        /*0026*/ 	.short	(.L_8 - .L_7)
	.align		4
.L_7:
        /*0028*/ 	.word	index@(_Z17writeVertexBufferP6float4if)
        /*002c*/ 	.word	0x00000012


	//----- nvinfo : EIATTR_FRAME_SIZE
	.align		4
.L_8:
        /*0030*/ 	.byte	0x04, 0x11
        /*0032*/ 	.short	(.L_10 - .L_9)
	.align		4
.L_9:
        /*0034*/ 	.word	index@($__internal_0_$__cuda_sm3x_div_rn_noftz_f32_slowpath)
        /*0038*/ 	.word	0x00000020


	//----- nvinfo : EIATTR_FRAME_SIZE
	.align		4
.L_10:
        /*003c*/ 	.byte	0x04, 0x11
        /*003e*/ 	.short	(.L_12 - .L_11)
	.align		4
.L_11:
        /*0040*/ 	.word	index@(_Z17writeVertexBufferP6float4if)
        /*0044*/ 	.word	0x00000020


	//----- nvinfo : EIATTR_MIN_STACK_SIZE
	.align		4
.L_12:
        /*0048*/ 	.byte	0x04, 0x12
        /*004a*/ 	.short	(.L_14 - .L_13)
	.align		4
.L_13:
        /*004c*/ 	.word	index@(_Z17writeVertexBufferP6float4if)
        /*0050*/ 	.word	0x00000020


	//----- nvinfo : EIATTR_MIN_STACK_SIZE
	.align		4
.L_14:
        /*0054*/ 	.byte	0x04, 0x12
        /*0056*/ 	.short	(.L_16 - .L_15)
	.align		4
.L_15:
        /*0058*/ 	.word	index@(_Z8writeTexyiif)
        /*005c*/ 	.word	0x00000000
.L_16:


//--------------------- .nv.compat                --------------------------
	.section	.nv.compat,"",@"SHT_CUDA_COMPAT_INFO"
	.align	4
        /*0000*/ 	.byte	0x02, 0x09, 0x00, 0x00, 0x02, 0x02, 0x02, 0x00, 0x02, 0x05, 0x05, 0x00, 0x03, 0x07, 0x01, 0x01
        /*0010*/ 	.byte	0x02, 0x03, 0x00, 0x00, 0x02, 0x06, 0x01, 0x00, 0x04, 0x0b, 0x08, 0x00, 0x01, 0x00, 0x00, 0x00
        /*0020*/ 	.byte	0x00, 0x00, 0x00, 0x00


//--------------------- .nv.info._Z17writeVertexBufferP6float4if --------------------------
	.section	.nv.info._Z17writeVertexBufferP6float4if,"",@"SHT_CUDA_INFO"
	.sectionflags	@""
	.align	4


	//----- nvinfo : EIATTR_CUDA_API_VERSION
	.align		4
        /*0000*/ 	.byte	0x04, 0x37
        /*0002*/ 	.short	(.L_18 - .L_17)
.L_17:
        /*0004*/ 	.word	0x00000082


	//----- nvinfo : EIATTR_KPARAM_INFO
	.align		4
.L_18:
        /*0008*/ 	.byte	0x04, 0x17
        /*000a*/ 	.short	(.L_20 - .L_19)
.L_19:
        /*000c*/ 	.word	0x00000000
        /*0010*/ 	.short	0x0002
        /*0012*/ 	.short	0x000c
        /*0014*/ 	.byte	0x00, 0xf0, 0x11, 0x00


	//----- nvinfo : EIATTR_KPARAM_INFO
	.align		4
.L_20:
        /*0018*/ 	.byte	0x04, 0x17
        /*001a*/ 	.short	(.L_22 - .L_21)
.L_21:
        /*001c*/ 	.word	0x00000000
        /*0020*/ 	.short	0x0001
        /*0022*/ 	.short	0x0008
        /*0024*/ 	.byte	0x00, 0xf0, 0x11, 0x00


	//----- nvinfo : EIATTR_KPARAM_INFO
	.align		4
.L_22:
        /*0028*/ 	.byte	0x04, 0x17
        /*002a*/ 	.short	(.L_24 - .L_23)
.L_23:
        /*002c*/ 	.word	0x00000000
        /*0030*/ 	.short	0x0000
        /*0032*/ 	.short	0x0000
        /*0034*/ 	.byte	0x00, 0xf5, 0x21, 0x00


	//----- nvinfo : EIATTR_SPARSE_MMA_MASK
	.align		4
.L_24:
        /*0038*/ 	.byte	0x03, 0x50
        /*003a*/ 	.short	0x0000


	//----- nvinfo : EIATTR_MAXREG_COUNT
	.align		4
        /*003c*/ 	.byte	0x03, 0x1b
        /*003e*/ 	.short	0x00ff


	//----- nvinfo : EIATTR_MERCURY_ISA_VERSION
	.align		4
        /*0040*/ 	.byte	0x03, 0x5f
        /*0042*/ 	.short	0x0101


	//----- nvinfo : EIATTR_VRC_CTA_INIT_COUNT
	.align		4
        /*0044*/ 	.byte	0x02, 0x4a
	.zero		1
	.zero		1


	//----- nvinfo : EIATTR_EXIT_INSTR_OFFSETS
	.align		4
        /*0048*/ 	.byte	0x04, 0x1c
        /*004a*/ 	.short	(.L_26 - .L_25)


	//   ....[0]....
.L_25:
        /*004c*/ 	.word	0x00000080


	//   ....[1]....
        /*0050*/ 	.word	0x00000bf0


	//----- nvinfo : EIATTR_CRS_STACK_SIZE
	.align		4
.L_26:
        /*0054*/ 	.byte	0x04, 0x1e
        /*0056*/ 	.short	(.L_28 - .L_27)
.L_27:
        /*0058*/ 	.word	0x00000000


	//----- nvinfo : EIATTR_CBANK_PARAM_SIZE
	.align		4
.L_28:
        /*005c*/ 	.byte	0x03, 0x19
        /*005e*/ 	.short	0x0010


	//----- nvinfo : EIATTR_PARAM_CBANK
	.align		4
        /*0060*/ 	.byte	0x04, 0x0a
        /*0062*/ 	.short	(.L_30 - .L_29)
	.align		4
.L_29:
        /*0064*/ 	.word	index@(.nv.constant0._Z17writeVertexBufferP6float4if)
        /*0068*/ 	.short	0x0380
        /*006a*/ 	.short	0x0010


	//----- nvinfo : EIATTR_SW_WAR
	.align		4
.L_30:
        /*006c*/ 	.byte	0x04, 0x36
        /*006e*/ 	.short	(.L_32 - .L_31)
.L_31:
        /*0070*/ 	.word	0x00000008
.L_32:


//--------------------- .nv.info._Z8writeTexyiif  --------------------------
	.section	.nv.info._Z8writeTexyiif,"",@"SHT_CUDA_INFO"
	.sectionflags	@""
	.align	4


	//----- nvinfo : EIATTR_CUDA_API_VERSION
	.align		4
        /*0000*/ 	.byte	0x04, 0x37
        /*0002*/ 	.short	(.L_34 - .L_33)
.L_33:
        /*0004*/ 	.word	0x00000082


	//----- nvinfo : EIATTR_KPARAM_INFO
	.align		4
.L_34:
        /*0008*/ 	.byte	0x04, 0x17
        /*000a*/ 	.short	(.L_36 - .L_35)
.L_35:
        /*000c*/ 	.word	0x00000000
        /*0010*/ 	.short	0x0003
        /*0012*/ 	.short	0x0010
        /*0014*/ 	.byte	0x00, 0xf0, 0x11, 0x00


	//----- nvinfo : EIATTR_KPARAM_INFO
	.align		4
.L_36:
        /*0018*/ 	.byte	0x04, 0x17
        /*001a*/ 	.short	(.L_38 - .L_37)
.L_37:
        /*001c*/ 	.word	0x00000000
        /*0020*/ 	.short	0x0002
        /*0022*/ 	.short	0x000c
        /*0024*/ 	.byte	0x00, 0xf0, 0x11, 0x00


	//----- nvinfo : EIATTR_KPARAM_INFO
	.align		4
.L_38:
        /*0028*/ 	.byte	0x04, 0x17
        /*002a*/ 	.short	(.L_40 - .L_39)
.L_39:
        /*002c*/ 	.word	0x00000000
        /*0030*/ 	.short	0x0001
        /*0032*/ 	.short	0x0008
        /*0034*/ 	.byte	0x00, 0xf0, 0x11, 0x00


	//----- nvinfo : EIATTR_KPARAM_INFO
	.align		4
.L_40:
        /*0038*/ 	.byte	0x04, 0x17
        /*003a*/ 	.short	(.L_42 - .L_41)
.L_41:
        /*003c*/ 	.word	0x00000000
        /*0040*/ 	.short	0x0000
        /*0042*/ 	.short	0x0000
        /*0044*/ 	.byte	0x00, 0xf0, 0x21, 0x00


	//----- nvinfo : EIATTR_SPARSE_MMA_MASK
	.align		4
.L_42:
        /*0048*/ 	.byte	0x03, 0x50
        /*004a*/ 	.short	0x0000


	//----- nvinfo : EIATTR_MAXREG_COUNT
	.align		4
        /*004c*/ 	.byte	0x03, 0x1b
        /*004e*/ 	.short	0x00ff


	//----- nvinfo : EIATTR_MERCURY_ISA_VERSION
	.align		4
        /*0050*/ 	.byte	0x03, 0x5f
        /*0052*/ 	.short	0x0101


	//----- nvinfo : EIATTR_VRC_CTA_INIT_COUNT
	.align		4
        /*0054*/ 	.byte	0x02, 0x4a
	.zero		1
	.zero		1


	//----- nvinfo : EIATTR_EXIT_INSTR_OFFSETS
	.align		4
        /*0058*/ 	.byte	0x04, 0x1c
        /*005a*/ 	.short	(.L_44 - .L_43)


	//   ....[0]....
.L_43:
        /*005c*/ 	.word	0x000000c0


	//   ....[1]....
        /*0060*/ 	.word	0x00000270


	//----- nvinfo : EIATTR_CRS_STACK_SIZE
	.align		4
.L_44:
        /*0064*/ 	.byte	0x04, 0x1e
        /*0066*/ 	.short	(.L_46 - .L_45)
.L_45:
        /*0068*/ 	.word	0x00000000


	//----- nvinfo : EIATTR_CBANK_PARAM_SIZE
	.align		4
.L_46:
        /*006c*/ 	.byte	0x03, 0x19
        /*006e*/ 	.short	0x0014


	//----- nvinfo : EIATTR_PARAM_CBANK
	.align		4
        /*0070*/ 	.byte	0x04, 0x0a
        /*0072*/ 	.short	(.L_48 - .L_47)
	.align		4
.L_47:
        /*0074*/ 	.word	index@(.nv.constant0._Z8writeTexyiif)
        /*0078*/ 	.short	0x0380
        /*007a*/ 	.short	0x0014


	//----- nvinfo : EIATTR_SW_WAR
	.align		4
.L_48:
        /*007c*/ 	.byte	0x04, 0x36
        /*007e*/ 	.short	(.L_50 - .L_49)
.L_49:
        /*0080*/ 	.word	0x00000008
.L_50:


//--------------------- .nv.callgraph             --------------------------
	.section	.nv.callgraph,"",@"SHT_CUDA_CALLGRAPH"
	.align	4
	.sectionentsize	8
	.align		4
        /*0000*/ 	.word	0x00000000
	.align		4
        /*0004*/ 	.word	0xffffffff
	.align		4
        /*0008*/ 	.word	0x00000000
	.align		4
        /*000c*/ 	.word	0xfffffffe
	.align		4
        /*0010*/ 	.word	0x00000000
	.align		4
        /*0014*/ 	.word	0xfffffffd
	.align		4
        /*0018*/ 	.word	0x00000000
	.align		4
        /*001c*/ 	.word	0xfffffffc


//--------------------- .nv.constant4             --------------------------
	.section	.nv.constant4,"a",@progbits
	.align	8
	.align		8
.nv.constant4:
        /*0000*/ 	.dword	__cudart_i2opi_f


//--------------------- .text._Z17writeVertexBufferP6float4if --------------------------
	.section	.text._Z17writeVertexBufferP6float4if,"ax",@progbits
	.align	128
        .global         _Z17writeVertexBufferP6float4if
        .type           _Z17writeVertexBufferP6float4if,@function
        .size           _Z17writeVertexBufferP6float4if,(.L_x_30 - _Z17writeVertexBufferP6float4if)
        .other          _Z17writeVertexBufferP6float4if,@"STO_CUDA_ENTRY STV_DEFAULT"
_Z17writeVertexBufferP6float4if:
.text._Z17writeVertexBufferP6float4if:
[----:B------:R-:W0:Y:S01]  /*0000*/  LDC R1, c[0x0][0x37c] ;  /* 0x0000df00ff017b82 */ /* 0x000e220000000800 */
[----:B------:R-:W1:Y:S07]  /*0010*/  S2R R0, SR_TID.X ;  /* 0x0000000000007919 */ /* 0x000e6e0000002100 */
[----:B------:R-:W1:Y:S01]  /*0020*/  S2UR UR4, SR_CTAID.X ;  /* 0x00000000000479c3 */ /* 0x000e620000002500 */
[----:B------:R-:W2:Y:S01]  /*0030*/  LDCU UR5, c[0x0][0x388] ;  /* 0x00007100ff0577ac */ /* 0x000ea20008000800 */
[----:B0-----:R-:W-:-:S06]  /*0040*/  VIADD R1, R1, 0xffffffe0 ;  /* 0xffffffe001017836 */ /* 0x001fcc0000000000 */
[----:B------:R-:W1:Y:S02]  /*0050*/  LDC R7, c[0x0][0x360] ;  /* 0x0000d800ff077b82 */ /* 0x000e640000000800 */
[----:B-1----:R-:W-:-:S05]  /*0060*/  IMAD R7, R7, UR4, R0 ;  /* 0x0000000407077c24 */ /* 0x002fca000f8e0200 */
[----:B--2---:R-:W-:-:S13]  /*0070*/  ISETP.GE.U32.AND P0, PT, R7, UR5, PT ;  /* 0x0000000507007c0c */ /* 0x004fda000bf06070 */
[----:B------:R-:W-:Y:S05]  /*0080*/  @P0 EXIT ;  /* 0x000000000000094d */ /* 0x000fea0003800000 */
[----:B------:R-:W0:Y:S01]  /*0090*/  LDC R0, c[0x0][0x38c] ;  /* 0x0000e300ff007b82 */ /* 0x000e220000000800 */
[----:B------:R-:W-:Y:S01]  /*00a0*/  I2FP.F32.U32 R3, R7 ;  /* 0x0000000700037245 */ /* 0x000fe20000201000 */
[----:B------:R-:W-:Y:S03]  /*00b0*/  BSSY.RECONVERGENT B0, `(.L_x_0) ;  /* 0x000000d000007945 */ /* 0x000fe60003800200 */
[----:B------:R-:W1:Y:S02]  /*00c0*/  MUFU.RCP R2, R3 ;  /* 0x0000000300027308 */ /* 0x000e640000001000 */
[----:B-1----:R-:W-:Y:S01]  /*00d0*/  FFMA R5, -R3, R2, 1 ;  /* 0x3f80000003057423 */ /* 0x002fe20000000102 */
[----:B0-----:R-:W-:-:S03]  /*00e0*/  FMUL R0, R0, 6.2831854820251464844 ;  /* 0x40c90fdb00007820 */ /* 0x001fc60000400000 */
[----:B------:R-:W-:Y:S02]  /*00f0*/  FFMA R5, R2, R5, R2 ;  /* 0x0000000502057223 */ /* 0x000fe40000000002 */
[----:B------:R-:W0:Y:S02]  /*0100*/  FCHK P0, R0, R3 ;  /* 0x0000000300007302 */ /* 0x000e240000000000 */
[----:B------:R-:W-:-:S04]  /*0110*/  FFMA R2, R0, R5, RZ ;  /* 0x0000000500027223 */ /* 0x000fc800000000ff */
[----:B------:R-:W-:-:S04]  /*0120*/  FFMA R11, -R3, R2, R0 ;  /* 0x00000002030b7223 */ /* 0x000fc80000000100 */
[----:B------:R-:W-:Y:S01]  /*0130*/  FFMA R11, R5, R11, R2 ;  /* 0x0000000b050b7223 */ /* 0x000fe20000000002 */
[----:B0-----:R-:W-:Y:S06]  /*0140*/  @!P0 BRA `(.L_x_1) ;  /* 0x00000000000c8947 */ /* 0x001fec0003800000 */
[----:B------:R-:W-:-:S07]  /*0150*/  MOV R2, 0x170 ;  /* 0x0000017000027802 */ /* 0x000fce0000000f00 */
[----:B------:R-:W-:Y:S05]  /*0160*/  CALL.REL.NOINC `($__internal_0_$__cuda_sm3x_div_rn_noftz_f32_slowpath) ;  /* 0x0000000800a47944 */ /* 0x000fea0003c00000 */
[----:B------:R-:W-:-:S07]  /*0170*/  IMAD.MOV.U32 R11, RZ, RZ, R0 ;  /* 0x000000ffff0b7224 */ /* 0x000fce00078e0000 */
.L_x_1:
[----:B------:R-:W-:Y:S05]  /*0180*/  BSYNC.RECONVERGENT B0 ;  /* 0x0000000000007941 */ /* 0x000fea0003800200 */
.L_x_0:
[C---:B------:R-:W-:Y:S01]  /*0190*/  FMUL R0, R11.reuse, 0.63661974668502807617 ;  /* 0x3f22f9830b007820 */ /* 0x040fe20000400000 */
[----:B------:R-:W-:Y:S01]  /*01a0*/  FSETP.GE.AND P0, PT, |R11|, 105615, PT ;  /* 0x47ce47800b00780b */ /* 0x000fe20003f06200 */
[----:B------:R-:W0:Y:S01]  /*01b0*/  LDCU.64 UR6, c[0x0][0x358] ;  /* 0x00006b00ff0677ac */ /* 0x000e220008000a00 */
[----:B------:R-:W-:Y:S03]  /*01c0*/  BSSY.RECONVERGENT B0, `(.L_x_2) ;  /* 0x0000040000007945 */ /* 0x000fe60003800200 */
[----:B------:R-:W1:Y:S02]  /*01d0*/  F2I.NTZ R0, R0 ;  /* 0x0000000000007305 */ /* 0x000e640000203100 */
[----:B-1----:R-:W-:Y:S01]  /*01e0*/  I2FP.F32.S32 R2, R0 ;  /* 0x0000000000027245 */ /* 0x002fe20000201400 */
[----:B------:R-:W-:-:S04]  /*01f0*/  IMAD.MOV.U32 R10, RZ, RZ, R0 ;  /* 0x000000ffff0a7224 */ /* 0x000fc800078e0000 */
[----:B------:R-:W-:-:S04]  /*0200*/  FFMA R3, R2, -1.5707962512969970703, R11 ;  /* 0xbfc90fda02037823 */ /* 0x000fc8000000000b */
[----:B------:R-:W-:-:S04]  /*0210*/  FFMA R3, R2, -7.5497894158615963534e-08, R3 ;  /* 0xb3a2216802037823 */ /* 0x000fc80000000003 */
[----:B------:R-:W-:-:S04]  /*0220*/  FFMA R5, R2, -5.3903029534742383927e-15, R3 ;  /* 0xa7c234c502057823 */ /* 0x000fc80000000003 */
[----:B------:R-:W-:Y:S01]  /*0230*/  IMAD.MOV.U32 R2, RZ, RZ, R5 ;  /* 0x000000ffff027224 */ /* 0x000fe200078e0005 */
[----:B0-----:R-:W-:Y:S06]  /*0240*/  @!P0 BRA `(.L_x_3) ;  /* 0x0000000000dc8947 */ /* 0x001fec0003800000 */
[----:B------:R-:W-:-:S13]  /*0250*/  FSETP.NEU.AND P0, PT, |R11|, +INF , PT ;  /* 0x7f8000000b00780b */ /* 0x000fda0003f0d200 */
[----:B------:R-:W-:Y:S01]  /*0260*/  @!P0 FMUL R2, RZ, R11 ;  /* 0x0000000bff028220 */ /* 0x000fe20000400000 */
[----:B------:R-:W-:Y:S01]  /*0270*/  @!P0 IMAD.MOV.U32 R0, RZ, RZ, RZ ;  /* 0x000000ffff008224 */ /* 0x000fe200078e00ff */
[----:B------:R-:W-:Y:S06]  /*0280*/  @!P0 BRA `(.L_x_3) ;  /* 0x0000000000cc8947 */ /* 0x000fec0003800000 */
[----:B------:R-:W-:Y:S01]  /*0290*/  IMAD.SHL.U32 R2, R11, 0x100, RZ ;  /* 0x000001000b027824 */ /* 0x000fe200078e00ff */
[----:B------:R-:W0:Y:S01]  /*02a0*/  LDCU.64 UR8, c[0x4][URZ] ;  /* 0x01000000ff0877ac */ /* 0x000e220008000a00 */
[----:B------:R-:W-:Y:S02]  /*02b0*/  IMAD.MOV.U32 R6, RZ, RZ, RZ ;  /* 0x000000ffff067224 */ /* 0x000fe400078e00ff */
[----:B------:R-:W-:Y:S01]  /*02c0*/  IMAD.MOV.U32 R0, RZ, RZ, R1 ;  /* 0x000000ffff007224 */ /* 0x000fe200078e0001 */
[----:B------:R-:W-:Y:S01]  /*02d0*/  LOP3.LUT R15, R2, 0x80000000, RZ, 0xfc, !PT ;  /* 0x80000000020f7812 */ /* 0x000fe200078efcff */
[----:B------:R-:W-:Y:S01]  /*02e0*/  UMOV UR5, URZ ;  /* 0x000000ff00057c82 */ /* 0x000fe20008000000 */
[----:B------:R-:W-:-:S05]  /*02f0*/  UMOV UR4, URZ ;  /* 0x000000ff00047c82 */ /* 0x000fca0008000000 */
.L_x_4:
[----:B0-----:R-:W-:Y:S02]  /*0300*/  IMAD.U32 R8, RZ, RZ, UR8 ;  /* 0x00000008ff087e24 */ /* 0x001fe4000f8e00ff */
[----:B------:R-:W-:-:S05]  /*0310*/  IMAD.U32 R9, RZ, RZ, UR9 ;  /* 0x00000009ff097e24 */ /* 0x000fca000f8e00ff */
[----:B------:R-:W2:Y:S01]  /*0320*/  LDG.E.CONSTANT R2, desc[UR6][R8.64] ;  /* 0x0000000608027981 */ /* 0x000ea2000c1e9900 */
[----:B------:R-:W-:Y:S02]  /*0330*/  UIADD3 UR8, UP0, UPT, UR8, 0x4, URZ ;  /* 0x0000000408087890 */ /* 0x000fe4000ff1e0ff */
[----:B------:R-:W-:Y:S02]  /*0340*/  UIADD3 UR4, UPT, UPT, UR4, 0x1, URZ ;  /* 0x0000000104047890 */ /* 0x000fe4000fffe0ff */
[----:B------:R-:W-:Y:S02]  /*0350*/  UIADD3.X UR9, UPT, UPT, URZ, UR9, URZ, UP0, !UPT ;  /* 0x00000009ff097290 */ /* 0x000fe400087fe4ff */
[----:B------:R-:W-:Y:S01]  /*0360*/  UISETP.NE.AND UP0, UPT, UR4, 0x6, UPT ;  /* 0x000000060400788c */ /* 0x000fe2000bf05270 */
[----:B--2---:R-:W-:-:S03]  /*0370*/  IMAD.WIDE.U32 R2, R2, R15, RZ ;  /* 0x0000000f02027225 */ /* 0x004fc600078e00ff */
[----:B------:R-:W-:-:S04]  /*0380*/  IADD3 R13, P0, PT, R2, R6, RZ ;  /* 0x00000006020d7210 */ /* 0x000fc80007f1e0ff */
[----:B------:R-:W-:Y:S01]  /*0390*/  IADD3.X R6, PT, PT, R3, UR5, RZ, P0, !PT ;  /* 0x0000000503067c10 */ /* 0x000fe200087fe4ff */
[----:B------:R0:W-:Y:S02]  /*03a0*/  STL [R0], R13 ;  /* 0x0000000d00007387 */ /* 0x0001e40000100800 */
[----:B0-----:R-:W-:Y:S01]  /*03b0*/  VIADD R0, R0, 0x4 ;  /* 0x0000000400007836 */ /* 0x001fe20000000000 */
[----:B------:R-:W-:Y:S06]  /*03c0*/  BRA.U UP0, `(.L_x_4) ;  /* 0xfffffffd00cc7547 */ /* 0x000fec000b83ffff */
[----:B------:R-:W-:Y:S01]  /*03d0*/  SHF.R.U32.HI R4, RZ, 0x17, R11 ;  /* 0x00000017ff047819 */ /* 0x000fe2000001160b */
[----:B------:R0:W-:Y:S03]  /*03e0*/  STL [R1+0x18], R6 ;  /* 0x0000180601007387 */ /* 0x0001e60000100800 */
[C---:B------:R-:W-:Y:S02]  /*03f0*/  LOP3.LUT R0, R4.reuse, 0xe0, RZ, 0xc0, !PT ;  /* 0x000000e004007812 */ /* 0x040fe400078ec0ff */
[----:B------:R-:W-:-:S03]  /*0400*/  LOP3.LUT P0, RZ, R4, 0x1f, RZ, 0xc0, !PT ;  /* 0x0000001f04ff7812 */ /* 0x000fc6000780c0ff */
[----:B------:R-:W-:-:S05]  /*0410*/  VIADD R0, R0, 0xffffff80 ;  /* 0xffffff8000007836 */ /* 0x000fca0000000000 */
[----:B------:R-:W-:-:S05]  /*0420*/  SHF.R.U32.HI R0, RZ, 0x5, R0 ;  /* 0x00000005ff007819 */ /* 0x000fca0000011600 */
[----:B------:R-:W-:-:S05]  /*0430*/  IMAD R12, R0, -0x4, R1 ;  /* 0xfffffffc000c7824 */ /* 0x000fca00078e0201 */
[----:B------:R-:W2:Y:S04]  /*0440*/  LDL R0, [R12+0x18] ;  /* 0x000018000c007983 */ /* 0x000ea80000100800 */
[----:B------:R-:W2:Y:S04]  /*0450*/  LDL R3, [R12+0x14] ;  /* 0x000014000c037983 */ /* 0x000ea80000100800 */
[----:B------:R-:W3:Y:S01]  /*0460*/  @P0 LDL R2, [R12+0x10] ;  /* 0x000010000c020983 */ /* 0x000ee20000100800 */
[----:B------:R-:W-:Y:S01]  /*0470*/  LOP3.LUT R4, R4, 0x1f, RZ, 0xc0, !PT ;  /* 0x0000001f04047812 */ /* 0x000fe200078ec0ff */
[----:B------:R-:W-:Y:S01]  /*0480*/  UMOV UR4, 0x54442d19 ;  /* 0x54442d1900047882 */ /* 0x000fe20000000000 */
[----:B------:R-:W-:-:S02]  /*0490*/  UMOV UR5, 0x3bf921fb ;  /* 0x3bf921fb00057882 */ /* 0x000fc40000000000 */
[-C--:B--2---:R-:W-:Y:S02]  /*04a0*/  @P0 SHF.L.W.U32.HI R0, R3, R4.reuse, R0 ;  /* 0x0000000403000219 */ /* 0x084fe40000010e00 */
[----:B---3--:R-:W-:Y:S02]  /*04b0*/  @P0 SHF.L.W.U32.HI R3, R2, R4, R3 ;  /* 0x0000000402030219 */ /* 0x008fe40000010e03 */
[----:B------:R-:W-:Y:S02]  /*04c0*/  ISETP.GE.AND P0, PT, R11, RZ, PT ;  /* 0x000000ff0b00720c */ /* 0x000fe40003f06270 */
[C---:B------:R-:W-:Y:S01]  /*04d0*/  SHF.L.W.U32.HI R2, R3.reuse, 0x2, R0 ;  /* 0x0000000203027819 */ /* 0x040fe20000010e00 */
[----:B------:R-:W-:-:S03]  /*04e0*/  IMAD.SHL.U32 R3, R3, 0x4, RZ ;  /* 0x0000000403037824 */ /* 0x000fc600078e00ff */
[----:B------:R-:W-:-:S04]  /*04f0*/  SHF.R.S32.HI R4, RZ, 0x1f, R2 ;  /* 0x0000001fff047819 */ /* 0x000fc80000011402 */
[C---:B------:R-:W-:Y:S02]  /*0500*/  LOP3.LUT R8, R4.reuse, R3, RZ, 0x3c, !PT ;  /* 0x0000000304087212 */ /* 0x040fe400078e3cff */
[----:B------:R-:W-:Y:S02]  /*0510*/  LOP3.LUT R9, R4, R2, RZ, 0x3c, !PT ;  /* 0x0000000204097212 */ /* 0x000fe400078e3cff */
[----:B------:R-:W-:Y:S02]  /*0520*/  SHF.R.U32.HI R3, RZ, 0x1e, R0 ;  /* 0x0000001eff037819 */ /* 0x000fe40000011600 */
[C---:B------:R-:W-:Y:S02]  /*0530*/  LOP3.LUT R4, R2.reuse, R11, RZ, 0x3c, !PT ;  /* 0x0000000b02047212 */ /* 0x040fe400078e3cff */
[----:B------:R-:W1:Y:S01]  /*0540*/  I2F.F64.S64 R8, R8 ;  /* 0x0000000800087312 */ /* 0x000e620000301c00 */
[----:B------:R-:W-:Y:S02]  /*0550*/  LEA.HI R0, R2, R3, RZ, 0x1 ;  /* 0x0000000302007211 */ /* 0x000fe400078f08ff */
[----:B------:R-:W-:-:S03]  /*0560*/  ISETP.GE.AND P1, PT, R4, RZ, PT ;  /* 0x000000ff0400720c */ /* 0x000fc60003f26270 */
[----:B------:R-:W-:-:S04]  /*0570*/  IMAD.MOV R2, RZ, RZ, -R0 ;  /* 0x000000ffff027224 */ /* 0x000fc800078e0a00 */
[----:B------:R-:W-:Y:S01]  /*0580*/  @!P0 IMAD.MOV.U32 R0, RZ, RZ, R2 ;  /* 0x000000ffff008224 */ /* 0x000fe200078e0002 */
[----:B-1----:R-:W-:-:S10]  /*0590*/  DMUL R12, R8, UR4 ;  /* 0x00000004080c7c28 */ /* 0x002fd40008000000 */
[----:B------:R-:W1:Y:S02]  /*05a0*/  F2F.F32.F64 R12, R12 ;  /* 0x0000000c000c7310 */ /* 0x000e640000301000 */
[----:B01----:R-:W-:-:S07]  /*05b0*/  FSEL R2, -R12, R12, !P1 ;  /* 0x0000000c0c027208 */ /* 0x003fce0004800100 */
.L_x_3:
[----:B------:R-:W-:Y:S05]  /*05c0*/  BSYNC.RECONVERGENT B0 ;  /* 0x0000000000007941 */ /* 0x000fea0003800200 */
.L_x_2:
[----:B------:R-:W-:Y:S01]  /*05d0*/  LOP3.LUT R6, R0, 0x1, RZ, 0xc0, !PT ;  /* 0x0000000100067812 */ /* 0x000fe200078ec0ff */
[----:B------:R-:W-:Y:S02]  /*05e0*/  IMAD.MOV.U32 R12, RZ, RZ, 0x37cbac00 ;  /* 0x37cbac00ff0c7424 */ /* 0x000fe400078e00ff */
[----:B------:R-:W-:Y:S01]  /*05f0*/  FMUL R3, R2, R2 ;  /* 0x0000000202037220 */ /* 0x000fe20000400000 */
[----:B------:R-:W-:Y:S01]  /*0600*/  VIADD R0, R0, 0x1 ;  /* 0x0000000100007836 */ /* 0x000fe20000000000 */
[----:B------:R-:W-:Y:S01]  /*0610*/  ISETP.NE.U32.AND P0, PT, R6, 0x1, PT ;  /* 0x000000010600780c */ /* 0x000fe20003f05070 */
[----:B------:R-:W-:Y:S02]  /*0620*/  IMAD.MOV.U32 R6, RZ, RZ, 0x3c0885e4 ;  /* 0x3c0885e4ff067424 */ /* 0x000fe400078e00ff */
[----:B------:R-:W-:Y:S01]  /*0630*/  FFMA R4, R3, R12, -0.0013887860113754868507 ;  /* 0xbab607ed03047423 */ /* 0x000fe2000000000c */
[----:B------:R-:W-:Y:S01]  /*0640*/  IMAD.MOV.U32 R13, RZ, RZ, 0x3e2aaaa8 ;  /* 0x3e2aaaa8ff0d7424 */ /* 0x000fe200078e00ff */
[----:B------:R-:W-:Y:S01]  /*0650*/  LOP3.LUT P1, RZ, R0, 0x2, RZ, 0xc0, !PT ;  /* 0x0000000200ff7812 */ /* 0x000fe2000782c0ff */
[----:B------:R-:W-:Y:S01]  /*0660*/  BSSY.RECONVERGENT B0, `(.L_x_5) ;  /* 0x0000043000007945 */ /* 0x000fe20003800200 */
[----:B------:R-:W-:-:S02]  /*0670*/  FSEL R6, R6, 0.041666727513074874878, !P0 ;  /* 0x3d2aaabb06067808 */ /* 0x000fc40004000000 */
[----:B------:R-:W-:Y:S02]  /*0680*/  FSEL R4, R4, -0.00019574658654164522886, P0 ;  /* 0xb94d415304047808 */ /* 0x000fe40000000000 */
[----:B------:R-:W-:Y:S02]  /*0690*/  FSEL R0, R2, 1, !P0 ;  /* 0x3f80000002007808 */ /* 0x000fe40004000000 */
[----:B------:R-:W-:Y:S01]  /*06a0*/  FSEL R13, -R13, -0.4999999701976776123, !P0 ;  /* 0xbeffffff0d0d7808 */ /* 0x000fe20004000100 */
[----:B------:R-:W-:Y:S01]  /*06b0*/  FFMA R4, R3, R4, R6 ;  /* 0x0000000403047223 */ /* 0x000fe20000000006 */
[----:B------:R-:W-:Y:S01]  /*06c0*/  FSETP.GE.AND P0, PT, |R11|, 105615, PT ;  /* 0x47ce47800b00780b */ /* 0x000fe20003f06200 */
[C---:B------:R-:W-:Y:S02]  /*06d0*/  FFMA R9, R3.reuse, R0, RZ ;  /* 0x0000000003097223 */ /* 0x040fe400000000ff */
[----:B------:R-:W-:-:S04]  /*06e0*/  FFMA R4, R3, R4, R13 ;  /* 0x0000000403047223 */ /* 0x000fc8000000000d */
[----:B------:R-:W-:-:S04]  /*06f0*/  FFMA R4, R9, R4, R0 ;  /* 0x0000000409047223 */ /* 0x000fc80000000000 */
[----:B------:R-:W-:Y:S02]  /*0700*/  @P1 FADD R4, RZ, -R4 ;  /* 0x80000004ff041221 */ /* 0x000fe40000000000 */
[----:B------:R-:W-:Y:S05]  /*0710*/  @!P0 BRA `(.L_x_6) ;  /* 0x0000000000dc8947 */ /* 0x000fea0003800000 */
        /* <DEDUP_REMOVED lines=11> */
.L_x_7:
        /* <DEDUP_REMOVED lines=25> */
[----:B------:R-:W-:Y:S01]  /*0960*/  UMOV UR5, 0x3bf921fb ;  /* 0x3bf921fb00057882 */ /* 0x000fe20000000000 */
[----:B------:R-:W-:-:S02]  /*0970*/  ISETP.GE.AND P1, PT, R11, RZ, PT ;  /* 0x000000ff0b00720c */ /* 0x000fc40003f26270 */
[-C--:B--2---:R-:W-:Y:S02]  /*0980*/  @P0 SHF.L.W.U32.HI R0, R3, R5.reuse, R0 ;  /* 0x0000000503000219 */ /* 0x084fe40000010e00 */
[----:B---3--:R-:W-:-:S04]  /*0990*/  @P0 SHF.L.W.U32.HI R3, R2, R5, R3 ;  /* 0x0000000502030219 */ /* 0x008fc80000010e03 */
[C---:B------:R-:W-:Y:S01]  /*09a0*/  SHF.L.W.U32.HI R2, R3.reuse, 0x2, R0 ;  /* 0x0000000203027819 */ /* 0x040fe20000010e00 */
[----:B------:R-:W-:-:S03]  /*09b0*/  IMAD.SHL.U32 R3, R3, 0x4, RZ ;  /* 0x0000000403037824 */ /* 0x000fc600078e00ff */
[----:B------:R-:W-:Y:S02]  /*09c0*/  SHF.R.S32.HI R5, RZ, 0x1f, R2 ;  /* 0x0000001fff057819 */ /* 0x000fe40000011402 */
[----:B------:R-:W-:Y:S02]  /*09d0*/  LOP3.LUT R11, R2, R11, RZ, 0x3c, !PT ;  /* 0x0000000b020b7212 */ /* 0x000fe400078e3cff */
[C---:B------:R-:W-:Y:S02]  /*09e0*/  LOP3.LUT R8, R5.reuse, R3, RZ, 0x3c, !PT ;  /* 0x0000000305087212 */ /* 0x040fe400078e3cff */
[----:B------:R-:W-:Y:S02]  /*09f0*/  LOP3.LUT R9, R5, R2, RZ, 0x3c, !PT ;  /* 0x0000000205097212 */ /* 0x000fe400078e3cff */
[----:B------:R-:W-:Y:S02]  /*0a00*/  SHF.R.U32.HI R3, RZ, 0x1e, R0 ;  /* 0x0000001eff037819 */ /* 0x000fe40000011600 */
[----:B------:R-:W-:-:S02]  /*0a10*/  ISETP.GE.AND P0, PT, R11, RZ, PT ;  /* 0x000000ff0b00720c */ /* 0x000fc40003f06270 */
[----:B------:R-:W1:Y:S01]  /*0a20*/  I2F.F64.S64 R8, R8 ;  /* 0x0000000800087312 */ /* 0x000e620000301c00 */
[----:B------:R-:W-:-:S05]  /*0a30*/  LEA.HI R10, R2, R3, RZ, 0x1 ;  /* 0x00000003020a7211 */ /* 0x000fca00078f08ff */
[----:B------:R-:W-:-:S04]  /*0a40*/  IMAD.MOV R0, RZ, RZ, -R10 ;  /* 0x000000ffff007224 */ /* 0x000fc800078e0a0a */
[----:B------:R-:W-:Y:S01]  /*0a50*/  @!P1 IMAD.MOV.U32 R10, RZ, RZ, R0 ;  /* 0x000000ffff0a9224 */ /* 0x000fe200078e0000 */
[----:B-1----:R-:W-:-:S10]  /*0a60*/  DMUL R14, R8, UR4 ;  /* 0x00000004080e7c28 */ /* 0x002fd40008000000 */
[----:B------:R-:W1:Y:S02]  /*0a70*/  F2F.F32.F64 R14, R14 ;  /* 0x0000000e000e7310 */ /* 0x000e640000301000 */
[----:B01----:R-:W-:-:S07]  /*0a80*/  FSEL R5, -R14, R14, !P0 ;  /* 0x0000000e0e057208 */ /* 0x003fce0004000100 */
.L_x_6:
[----:B------:R-:W-:Y:S05]  /*0a90*/  BSYNC.RECONVERGENT B0 ;  /* 0x0000000000007941 */ /* 0x000fea0003800200 */
.L_x_5:
[----:B------:R-:W-:Y:S01]  /*0aa0*/  FMUL R0, R5, R5 ;  /* 0x0000000505007220 */ /* 0x000fe20000400000 */
[----:B------:R-:W-:Y:S01]  /*0ab0*/  LOP3.LUT R6, R10, 0x1, RZ, 0xc0, !PT ;  /* 0x000000010a067812 */ /* 0x000fe200078ec0ff */
[----:B------:R-:W0:Y:S01]  /*0ac0*/  LDC.64 R2, c[0x0][0x380] ;  /* 0x0000e000ff027b82 */ /* 0x000e220000000a00 */
[----:B------:R-:W-:Y:S02]  /*0ad0*/  IMAD.MOV.U32 R11, RZ, RZ, 0x3d2aaabb ;  /* 0x3d2aaabbff0b7424 */ /* 0x000fe400078e00ff */
[----:B------:R-:W-:Y:S01]  /*0ae0*/  FFMA R12, R0, R12, -0.0013887860113754868507 ;  /* 0xbab607ed000c7423 */ /* 0x000fe2000000000c */
[----:B------:R-:W-:Y:S01]  /*0af0*/  ISETP.NE.U32.AND P0, PT, R6, 0x1, PT ;  /* 0x000000010600780c */ /* 0x000fe20003f05070 */
[----:B------:R-:W-:Y:S01]  /*0b00*/  IMAD.MOV.U32 R6, RZ, RZ, 0x3effffff ;  /* 0x3effffffff067424 */ /* 0x000fe200078e00ff */
[----:B------:R-:W-:Y:S02]  /*0b10*/  LOP3.LUT P1, RZ, R10, 0x2, RZ, 0xc0, !PT ;  /* 0x000000020aff7812 */ /* 0x000fe4000782c0ff */
[----:B------:R-:W-:-:S02]  /*0b20*/  FSEL R9, R12, -0.00019574658654164522886, !P0 ;  /* 0xb94d41530c097808 */ /* 0x000fc40004000000 */
[----:B------:R-:W-:Y:S02]  /*0b30*/  FSEL R11, R11, 0.0083327032625675201416, !P0 ;  /* 0x3c0885e40b0b7808 */ /* 0x000fe40004000000 */
[----:B------:R-:W-:Y:S02]  /*0b40*/  FSEL R6, -R6, -0.16666662693023681641, !P0 ;  /* 0xbe2aaaa806067808 */ /* 0x000fe40004000100 */
[----:B------:R-:W-:Y:S01]  /*0b50*/  FSEL R5, R5, 1, P0 ;  /* 0x3f80000005057808 */ /* 0x000fe20000000000 */
[----:B------:R-:W-:-:S04]  /*0b60*/  FFMA R9, R0, R9, R11 ;  /* 0x0000000900097223 */ /* 0x000fc8000000000b */
[C---:B------:R-:W-:Y:S01]  /*0b70*/  FFMA R6, R0.reuse, R9, R6 ;  /* 0x0000000900067223 */ /* 0x040fe20000000006 */
[----:B------:R-:W-:-:S04]  /*0b80*/  FFMA R0, R0, R5, RZ ;  /* 0x0000000500007223 */ /* 0x000fc800000000ff */
[----:B------:R-:W-:Y:S01]  /*0b90*/  FFMA R5, R0, R6, R5 ;  /* 0x0000000600057223 */ /* 0x000fe20000000005 */
[----:B0-----:R-:W-:-:S04]  /*0ba0*/  IMAD.WIDE.U32 R2, R7, 0x10, R2 ;  /* 0x0000001007027825 */ /* 0x001fc800078e0002 */
[----:B------:R-:W-:Y:S01]  /*0bb0*/  @P1 FADD R5, RZ, -R5 ;  /* 0x80000005ff051221 */ /* 0x000fe20000000000 */
[----:B------:R-:W-:Y:S02]  /*0bc0*/  IMAD.MOV.U32 R7, RZ, RZ, 0x3f800000 ;  /* 0x3f800000ff077424 */ /* 0x000fe400078e00ff */
[----:B------:R-:W-:-:S05]  /*0bd0*/  IMAD.MOV.U32 R6, RZ, RZ, RZ ;  /* 0x000000ffff067224 */ /* 0x000fca00078e00ff */
[----:B------:R-:W-:Y:S01]  /*0be0*/  STG.E.128 desc[UR6][R2.64], R4 ;  /* 0x0000000402007986 */ /* 0x000fe2000c101d06 */
[----:B------:R-:W-:Y:S05]  /*0bf0*/  EXIT ;  /* 0x000000000000794d */ /* 0x000fea0003800000 */
        .weak           $__internal_0_$__cuda_sm3x_div_rn_noftz_f32_slowpath
        .type           $__internal_0_$__cuda_sm3x_div_rn_noftz_f32_slowpath,@function
        .size           $__internal_0_$__cuda_sm3x_div_rn_noftz_f32_slowpath,(.L_x_30 - $__internal_0_$__cuda_sm3x_div_rn_noftz_f32_slowpath)
$__internal_0_$__cuda_sm3x_div_rn_noftz_f32_slowpath:
[--C-:B------:R-:W-:Y:S01]  /*0c00*/  SHF.R.U32.HI R5, RZ, 0x17, R3.reuse ;  /* 0x00000017ff057819 */ /* 0x100fe20000011603 */
[----:B------:R-:W-:Y:S01]  /*0c10*/  BSSY.RECONVERGENT B1, `(.L_x_8) ;  /* 0x0000064000017945 */ /* 0x000fe20003800200 */
[--C-:B------:R-:W-:Y:S01]  /*0c20*/  SHF.R.U32.HI R4, RZ, 0x17, R0.reuse ;  /* 0x00000017ff047819 */ /* 0x100fe20000011600 */
[----:B------:R-:W-:Y:S01]  /*0c30*/  IMAD.MOV.U32 R6, RZ, RZ, R0 ;  /* 0x000000ffff067224 */ /* 0x000fe200078e0000 */
[----:B------:R-:W-:Y:S01]  /*0c40*/  LOP3.LUT R5, R5, 0xff, RZ, 0xc0, !PT ;  /* 0x000000ff05057812 */ /* 0x000fe200078ec0ff */
[----:B------:R-:W-:Y:S01]  /*0c50*/  IMAD.MOV.U32 R9, RZ, RZ, R3 ;  /* 0x000000ffff097224 */ /* 0x000fe200078e0003 */
[----:B------:R-:W-:-:S03]  /*0c60*/  LOP3.LUT R4, R4, 0xff, RZ, 0xc0, !PT ;  /* 0x000000ff04047812 */ /* 0x000fc600078ec0ff */
[----:B------:R-:W-:Y:S02]  /*0c70*/  VIADD R11, R5, 0xffffffff ;  /* 0xffffffff050b7836 */ /* 0x000fe40000000000 */
[----:B------:R-:W-:-:S03]  /*0c80*/  VIADD R10, R4, 0xffffffff ;  /* 0xffffffff040a7836 */ /* 0x000fc60000000000 */
[----:B------:R-:W-:-:S04]  /*0c90*/  ISETP.GT.U32.AND P0, PT, R11, 0xfd, PT ;  /* 0x000000fd0b00780c */ /* 0x000fc80003f04070 */
[----:B------:R-:W-:-:S13]  /*0ca0*/  ISETP.GT.U32.OR P0, PT, R10, 0xfd, P0 ;  /* 0x000000fd0a00780c */ /* 0x000fda0000704470 */
[----:B------:R-:W-:Y:S01]  /*0cb0*/  @!P0 IMAD.MOV.U32 R8, RZ, RZ, RZ ;  /* 0x000000ffff088224 */ /* 0x000fe200078e00ff */
[----:B------:R-:W-:Y:S06]  /*0cc0*/  @!P0 BRA `(.L_x_9) ;  /* 0x00000000005c8947 */ /* 0x000fec0003800000 */
[----:B------:R-:W-:Y:S02]  /*0cd0*/  FSETP.GTU.FTZ.AND P0, PT, |R0|, +INF , PT ;  /* 0x7f8000000000780b */ /* 0x000fe40003f1c200 */
[----:B------:R-:W-:-:S04]  /*0ce0*/  FSETP.GTU.FTZ.AND P1, PT, |R3|, +INF , PT ;  /* 0x7f8000000300780b */ /* 0x000fc80003f3c200 */
[----:B------:R-:W-:-:S13]  /*0cf0*/  PLOP3.LUT P0, PT, P0, P1, PT, 0xf8, 0x8f ;  /* 0x00000000008f781c */ /* 0x000fda0000703f70 */
[----:B------:R-:W-:Y:S05]  /*0d00*/  @P0 BRA `(.L_x_10) ;  /* 0x00000004004c0947 */ /* 0x000fea0003800000 */
[----:B------:R-:W-:-:S13]  /*0d10*/  LOP3.LUT P0, RZ, R9, 0x7fffffff, R6, 0xc8, !PT ;  /* 0x7fffffff09ff7812 */ /* 0x000fda000780c806 */
[----:B------:R-:W-:Y:S05]  /*0d20*/  @!P0 BRA `(.L_x_11) ;  /* 0x00000004003c8947 */ /* 0x000fea0003800000 */
[C---:B------:R-:W-:Y:S02]  /*0d30*/  FSETP.NEU.FTZ.AND P2, PT, |R0|.reuse, +INF , PT ;  /* 0x7f8000000000780b */ /* 0x040fe40003f5d200 */
[----:B------:R-:W-:Y:S02]  /*0d40*/  FSETP.NEU.FTZ.AND P1, PT, |R3|, +INF , PT ;  /* 0x7f8000000300780b */ /* 0x000fe40003f3d200 */
[----:B------:R-:W-:-:S11]  /*0d50*/  FSETP.NEU.FTZ.AND P0, PT, |R0|, +INF , PT ;  /* 0x7f8000000000780b */ /* 0x000fd60003f1d200 */
[----:B------:R-:W-:Y:S05]  /*0d60*/  @!P1 BRA !P2, `(.L_x_11) ;  /* 0x00000004002c9947 */ /* 0x000fea0005000000 */
[----:B------:R-:W-:-:S04]  /*0d70*/  LOP3.LUT P2, RZ, R6, 0x7fffffff, RZ, 0xc0, !PT ;  /* 0x7fffffff06ff7812 */ /* 0x000fc8000784c0ff */
[----:B------:R-:W-:-:S13]  /*0d80*/  PLOP3.LUT P1, PT, P1, P2, PT, 0x2f, 0xf2 ;  /* 0x0000000000f2781c */ /* 0x000fda0000f24577 */
[----:B------:R-:W-:Y:S05]  /*0d90*/  @P1 BRA `(.L_x_12) ;  /* 0x0000000400181947 */ /* 0x000fea0003800000 */
[----:B------:R-:W-:-:S04]  /*0da0*/  LOP3.LUT P1, RZ, R9, 0x7fffffff, RZ, 0xc0, !PT ;  /* 0x7fffffff09ff7812 */ /* 0x000fc8000782c0ff */
[----:B------:R-:W-:-:S13]  /*0db0*/  PLOP3.LUT P0, PT, P0, P1, PT, 0x2f, 0xf2 ;  /* 0x0000000000f2781c */ /* 0x000fda0000702577 */
[----:B------:R-:W-:Y:S05]  /*0dc0*/  @P0 BRA `(.L_x_13) ;  /* 0x0000000400000947 */ /* 0x000fea0003800000 */
[----:B------:R-:W-:Y:S02]  /*0dd0*/  ISETP.GE.AND P0, PT, R10, RZ, PT ;  /* 0x000000ff0a00720c */ /* 0x000fe40003f06270 */
[----:B------:R-:W-:-:S11]  /*0de0*/  ISETP.GE.AND P1, PT, R11, RZ, PT ;  /* 0x000000ff0b00720c */ /* 0x000fd60003f26270 */
[----:B------:R-:W-:Y:S02]  /*0df0*/  @P0 IMAD.MOV.U32 R8, RZ, RZ, RZ ;  /* 0x000000ffff080224 */ /* 0x000fe400078e00ff */
[----:B------:R-:W-:Y:S01]  /*0e00*/  @!P0 FFMA R6, R0, 1.84467440737095516160e+19, RZ ;  /* 0x5f80000000068823 */ /* 0x000fe200000000ff */
[----:B------:R-:W-:Y:S02]  /*0e10*/  @!P0 IMAD.MOV.U32 R8, RZ, RZ, -0x40 ;  /* 0xffffffc0ff088424 */ /* 0x000fe400078e00ff */
[----:B------:R-:W-:Y:S02]  /*0e20*/  @!P1 FFMA R9, R3, 1.84467440737095516160e+19, RZ ;  /* 0x5f80000003099823 */ /* 0x000fe400000000ff */
[----:B------:R-:W-:-:S07]  /*0e30*/  @!P1 VIADD R8, R8, 0x40 ;  /* 0x0000004008089836 */ /* 0x000fce0000000000 */
.L_x_9:
[----:B------:R-:W-:Y:S01]  /*0e40*/  LEA R0, R5, 0xc0800000, 0x17 ;  /* 0xc080000005007811 */ /* 0x000fe200078eb8ff */
[----:B------:R-:W-:Y:S01]  /*0e50*/  VIADD R4, R4, 0xffffff81 ;  /* 0xffffff8104047836 */ /* 0x000fe20000000000 */
[----:B------:R-:W-:Y:S03]  /*0e60*/  BSSY.RECONVERGENT B2, `(.L_x_14) ;  /* 0x0000035000027945 */ /* 0x000fe60003800200 */
[----:B------:R-:W-:Y:S01]  /*0e70*/  IMAD.IADD R9, R9, 0x1, -R0 ;  /* 0x0000000109097824 */ /* 0x000fe200078e0a00 */
[C---:B------:R-:W-:Y:S01]  /*0e80*/  IADD3 R5, PT, PT, R4.reuse, 0x7f, -R5 ;  /* 0x0000007f04057810 */ /* 0x040fe20007ffe805 */
[----:B------:R-:W-:Y:S02]  /*0e90*/  IMAD R0, R4, -0x800000, R6 ;  /* 0xff80000004007824 */ /* 0x000fe400078e0206 */
[----:B------:R-:W0:Y:S01]  /*0ea0*/  MUFU.RCP R3, R9 ;  /* 0x0000000900037308 */ /* 0x000e220000001000 */
[----:B------:R-:W-:Y:S01]  /*0eb0*/  FADD.FTZ R11, -R9, -RZ ;  /* 0x800000ff090b7221 */ /* 0x000fe20000010100 */
[----:B------:R-:W-:-:S03]  /*0ec0*/  IMAD.IADD R5, R5, 0x1, R8 ;  /* 0x0000000105057824 */ /* 0x000fc600078e0208 */
[----:B0-----:R-:W-:-:S04]  /*0ed0*/  FFMA R10, R3, R11, 1 ;  /* 0x3f800000030a7423 */ /* 0x001fc8000000000b */
[----:B------:R-:W-:-:S04]  /*0ee0*/  FFMA R10, R3, R10, R3 ;  /* 0x0000000a030a7223 */ /* 0x000fc80000000003 */
[----:B------:R-:W-:-:S04]  /*0ef0*/  FFMA R3, R0, R10, RZ ;  /* 0x0000000a00037223 */ /* 0x000fc800000000ff */
[----:B------:R-:W-:-:S04]  /*0f00*/  FFMA R6, R11, R3, R0 ;  /* 0x000000030b067223 */ /* 0x000fc80000000000 */
[----:B------:R-:W-:-:S04]  /*0f10*/  FFMA R13, R10, R6, R3 ;  /* 0x000000060a0d7223 */ /* 0x000fc80000000003 */
[----:B------:R-:W-:-:S04]  /*0f20*/  FFMA R6, R11, R13, R0 ;  /* 0x0000000d0b067223 */ /* 0x000fc80000000000 */
[----:B------:R-:W-:-:S05]  /*0f30*/  FFMA R0, R10, R6, R13 ;  /* 0x000000060a007223 */ /* 0x000fca000000000d */
[----:B------:R-:W-:-:S04]  /*0f40*/  SHF.R.U32.HI R3, RZ, 0x17, R0 ;  /* 0x00000017ff037819 */ /* 0x000fc80000011600 */
[----:B------:R-:W-:-:S05]  /*0f50*/  LOP3.LUT R3, R3, 0xff, RZ, 0xc0, !PT ;  /* 0x000000ff03037812 */ /* 0x000fca00078ec0ff */
[----:B------:R-:W-:-:S04]  /*0f60*/  IMAD.IADD R8, R3, 0x1, R5 ;  /* 0x0000000103087824 */ /* 0x000fc800078e0205 */
[----:B------:R-:W-:-:S05]  /*0f70*/  VIADD R3, R8, 0xffffffff ;  /* 0xffffffff08037836 */ /* 0x000fca0000000000 */
[----:B------:R-:W-:-:S13]  /*0f80*/  ISETP.GE.U32.AND P0, PT, R3, 0xfe, PT ;  /* 0x000000fe0300780c */ /* 0x000fda0003f06070 */
[----:B------:R-:W-:Y:S05]  /*0f90*/  @!P0 BRA `(.L_x_15) ;  /* 0x0000000000808947 */ /* 0x000fea0003800000 */
[----:B------:R-:W-:-:S13]  /*0fa0*/  ISETP.GT.AND P0, PT, R8, 0xfe, PT ;  /* 0x000000fe0800780c */ /* 0x000fda0003f04270 */
[----:B------:R-:W-:Y:S05]  /*0fb0*/  @P0 BRA `(.L_x_16) ;  /* 0x00000000006c0947 */ /* 0x000fea0003800000 */
[----:B------:R-:W-:-:S13]  /*0fc0*/  ISETP.GE.AND P0, PT, R8, 0x1, PT ;  /* 0x000000010800780c */ /* 0x000fda0003f06270 */
[----:B------:R-:W-:Y:S05]  /*0fd0*/  @P0 BRA `(.L_x_17) ;  /* 0x0000000000740947 */ /* 0x000fea0003800000 */
[----:B------:R-:W-:Y:S02]  /*0fe0*/  ISETP.GE.AND P0, PT, R8, -0x18, PT ;  /* 0xffffffe80800780c */ /* 0x000fe40003f06270 */
[----:B------:R-:W-:-:S11]  /*0ff0*/  LOP3.LUT R0, R0, 0x80000000, RZ, 0xc0, !PT ;  /* 0x8000000000007812 */ /* 0x000fd600078ec0ff */
[----:B------:R-:W-:Y:S05]  /*1000*/  @!P0 BRA `(.L_x_17) ;  /* 0x0000000000688947 */ /* 0x000fea0003800000 */
[CCC-:B------:R-:W-:Y:S01]  /*1010*/  FFMA.RZ R3, R10.reuse, R6.reuse, R13.reuse ;  /* 0x000000060a037223 */ /* 0x1c0fe2000000c00d */
[-CC-:B------:R-:W-:Y:S01]  /*1020*/  FFMA.RM R4, R10, R6.reuse, R13.reuse ;  /* 0x000000060a047223 */ /* 0x180fe2000000400d */
[C---:B------:R-:W-:Y:S02]  /*1030*/  ISETP.NE.AND P2, PT, R8.reuse, RZ, PT ;  /* 0x000000ff0800720c */ /* 0x040fe40003f45270 */
[----:B------:R-:W-:Y:S02]  /*1040*/  ISETP.NE.AND P1, PT, R8, RZ, PT ;  /* 0x000000ff0800720c */ /* 0x000fe40003f25270 */
[----:B------:R-:W-:Y:S01]  /*1050*/  LOP3.LUT R5, R3, 0x7fffff, RZ, 0xc0, !PT ;  /* 0x007fffff03057812 */ /* 0x000fe200078ec0ff */
[----:B------:R-:W-:Y:S01]  /*1060*/  FFMA.RP R3, R10, R6, R13 ;  /* 0x000000060a037223 */ /* 0x000fe2000000800d */
[----:B------:R-:W-:Y:S02]  /*1070*/  VIADD R6, R8, 0x20 ;  /* 0x0000002008067836 */ /* 0x000fe40000000000 */
[----:B------:R-:W-:Y:S01]  /*1080*/  LOP3.LUT R5, R5, 0x800000, RZ, 0xfc, !PT ;  /* 0x0080000005057812 */ /* 0x000fe200078efcff */
[----:B------:R-:W-:Y:S01]  /*1090*/  IMAD.MOV R8, RZ, RZ, -R8 ;  /* 0x000000ffff087224 */ /* 0x000fe200078e0a08 */
[----:B------:R-:W-:-:S02]  /*10a0*/  FSETP.NEU.FTZ.AND P0, PT, R3, R4, PT ;  /* 0x000000040300720b */ /* 0x000fc40003f1d000 */
[----:B------:R-:W-:Y:S02]  /*10b0*/  SHF.L.U32 R6, R5, R6, RZ ;  /* 0x0000000605067219 */ /* 0x000fe400000006ff */
[----:B------:R-:W-:Y:S02]  /*10c0*/  SEL R4, R8, RZ, P2 ;  /* 0x000000ff08047207 */ /* 0x000fe40001000000 */
[----:B------:R-:W-:Y:S02]  /*10d0*/  ISETP.NE.AND P1, PT, R6, RZ, P1 ;  /* 0x000000ff0600720c */ /* 0x000fe40000f25270 */
[----:B------:R-:W-:Y:S02]  /*10e0*/  SHF.R.U32.HI R4, RZ, R4, R5 ;  /* 0x00000004ff047219 */ /* 0x000fe40000011605 */
[----:B------:R-:W-:Y:S02]  /*10f0*/  PLOP3.LUT P0, PT, P0, P1, PT, 0xf8, 0x8f ;  /* 0x00000000008f781c */ /* 0x000fe40000703f70 */
[----:B------:R-:W-:-:S02]  /*1100*/  SHF.R.U32.HI R6, RZ, 0x1, R4 ;  /* 0x00000001ff067819 */ /* 0x000fc40000011604 */
[----:B------:R-:W-:-:S04]  /*1110*/  SEL R3, RZ, 0x1, !P0 ;  /* 0x00000001ff037807 */ /* 0x000fc80004000000 */
[----:B------:R-:W-:-:S04]  /*1120*/  LOP3.LUT R3, R3, 0x1, R6, 0xf8, !PT ;  /* 0x0000000103037812 */ /* 0x000fc800078ef806 */
[----:B------:R-:W-:-:S05]  /*1130*/  LOP3.LUT R3, R3, R4, RZ, 0xc0, !PT ;  /* 0x0000000403037212 */ /* 0x000fca00078ec0ff */
[----:B------:R-:W-:-:S05]  /*1140*/  IMAD.IADD R3, R6, 0x1, R3 ;  /* 0x0000000106037824 */ /* 0x000fca00078e0203 */
[----:B------:R-:W-:Y:S01]  /*1150*/  LOP3.LUT R0, R3, R0, RZ, 0xfc, !PT ;  /* 0x0000000003007212 */ /* 0x000fe200078efcff */
[----:B------:R-:W-:Y:S06]  /*1160*/  BRA `(.L_x_17) ;  /* 0x0000000000107947 */ /* 0x000fec0003800000 */
.L_x_16:
[----:B------:R-:W-:-:S04]  /*1170*/  LOP3.LUT R0, R0, 0x80000000, RZ, 0xc0, !PT ;  /* 0x8000000000007812 */ /* 0x000fc800078ec0ff */
[----:B------:R-:W-:Y:S01]  /*1180*/  LOP3.LUT R0, R0, 0x7f800000, RZ, 0xfc, !PT ;  /* 0x7f80000000007812 */ /* 0x000fe200078efcff */
[----:B------:R-:W-:Y:S06]  /*1190*/  BRA `(.L_x_17) ;  /* 0x0000000000047947 */ /* 0x000fec0003800000 */
.L_x_15:
[----:B------:R-:W-:-:S07]  /*11a0*/  IMAD R0, R5, 0x800000, R0 ;  /* 0x0080000005007824 */ /* 0x000fce00078e0200 */
.L_x_17:
[----:B------:R-:W-:Y:S05]  /*11b0*/  BSYNC.RECONVERGENT B2 ;  /* 0x0000000000027941 */ /* 0x000fea0003800200 */
.L_x_14:
[----:B------:R-:W-:Y:S05]  /*11c0*/  BRA `(.L_x_18) ;  /* 0x0000000000207947 */ /* 0x000fea0003800000 */
.L_x_13:
[----:B------:R-:W-:-:S04]  /*11d0*/  LOP3.LUT R0, R9, 0x80000000, R6, 0x48, !PT ;  /* 0x8000000009007812 */ /* 0x000fc800078e4806 */
[----:B------:R-:W-:Y:S01]  /*11e0*/  LOP3.LUT R0, R0, 0x7f800000, RZ, 0xfc, !PT ;  /* 0x7f80000000007812 */ /* 0x000fe200078efcff */
[----:B------:R-:W-:Y:S06]  /*11f0*/  BRA `(.L_x_18) ;  /* 0x0000000000147947 */ /* 0x000fec0003800000 */
.L_x_12:
[----:B------:R-:W-:Y:S01]  /*1200*/  LOP3.LUT R0, R9, 0x80000000, R6, 0x48, !PT ;  /* 0x8000000009007812 */ /* 0x000fe200078e4806 */
[----:B------:R-:W-:Y:S06]  /*1210*/  BRA `(.L_x_18) ;  /* 0x00000000000c7947 */ /* 0x000fec0003800000 */
.L_x_11:
[----:B------:R-:W0:Y:S01]  /*1220*/  MUFU.RSQ R0, -QNAN ;  /* 0xffc0000000007908 */ /* 0x000e220000001400 */
[----:B------:R-:W-:Y:S05]  /*1230*/  BRA `(.L_x_18) ;  /* 0x0000000000047947 */ /* 0x000fea0003800000 */
.L_x_10:
[----:B------:R-:W-:-:S07]  /*1240*/  FADD.FTZ R0, R0, R3 ;  /* 0x0000000300007221 */ /* 0x000fce0000010000 */
.L_x_18:
[----:B------:R-:W-:Y:S05]  /*1250*/  BSYNC.RECONVERGENT B1 ;  /* 0x0000000000017941 */ /* 0x000fea0003800200 */
.L_x_8:
[----:B------:R-:W-:-:S04]  /*1260*/  IMAD.MOV.U32 R3, RZ, RZ, 0x0 ;  /* 0x00000000ff037424 */ /* 0x000fc800078e00ff */
[----:B0-----:R-:W-:Y:S05]  /*1270*/  RET.REL.NODEC R2 `(_Z17writeVertexBufferP6float4if) ;  /* 0xffffffec02607950 */ /* 0x001fea0003c3ffff */
.L_x_19:
[----:B------:R-:W-:-:S00]  /*1280*/  BRA `(.L_x_19) ;  /* 0xfffffffc00fc7947 */ /* 0x000fc0000383ffff */
[----:B------:R-:W-:-:S00]  /*1290*/  NOP ;  /* 0x0000000000007918 */ /* 0x000fc00000000000 */
        /* <DEDUP_REMOVED lines=14> */
.L_x_30:


//--------------------- .text._Z8writeTexyiif     --------------------------
	.section	.text._Z8writeTexyiif,"ax",@progbits
	.align	128
        .global         _Z8writeTexyiif
        .type           _Z8writeTexyiif,@function
        .size           _Z8writeTexyiif,(.L_x_31 - _Z8writeTexyiif)
        .other          _Z8writeTexyiif,@"STO_CUDA_ENTRY STV_DEFAULT"
_Z8writeTexyiif:
.text._Z8writeTexyiif:
[----:B------:R-:W-:Y:S01]  /*0000*/  LDC R1, c[0x0][0x37c] ;  /* 0x0000df00ff017b82 */ /* 0x000fe20000000800 */
[----:B------:R-:W0:Y:S07]  /*0010*/  S2R R0, SR_TID.Y ;  /* 0x0000000000007919 */ /* 0x000e2e0000002200 */
[----:B------:R-:W1:Y:S01]  /*0020*/  LDC R4, c[0x0][0x360] ;  /* 0x0000d800ff047b82 */ /* 0x000e620000000800 */
[----:B------:R-:W2:Y:S01]  /*0030*/  LDCU.64 UR6, c[0x0][0x388] ;  /* 0x00007100ff0677ac */ /* 0x000ea20008000a00 */
[----:B------:R-:W1:Y:S06]  /*0040*/  S2R R3, SR_TID.X ;  /* 0x0000000000037919 */ /* 0x000e6c0000002100 */
[----:B------:R-:W0:Y:S08]  /*0050*/  S2UR UR5, SR_CTAID.Y ;  /* 0x00000000000579c3 */ /* 0x000e300000002600 */
[----:B------:R-:W0:Y:S08]  /*0060*/  LDC R5, c[0x0][0x364] ;  /* 0x0000d900ff057b82 */ /* 0x000e300000000800 */
[----:B------:R-:W1:Y:S01]  /*0070*/  S2UR UR4, SR_CTAID.X ;  /* 0x00000000000479c3 */ /* 0x000e620000002500 */
[----:B0-----:R-:W-:-:S05]  /*0080*/  IMAD R5, R5, UR5, R0 ;  /* 0x0000000505057c24 */ /* 0x001fca000f8e0200 */
[----:B--2---:R-:W-:Y:S01]  /*0090*/  ISETP.GE.U32.AND P0, PT, R5, UR7, PT ;  /* 0x0000000705007c0c */ /* 0x004fe2000bf06070 */
[----:B-1----:R-:W-:-:S05]  /*00a0*/  IMAD R4, R4, UR4, R3 ;  /* 0x0000000404047c24 */ /* 0x002fca000f8e0203 */
[----:B------:R-:W-:-:S13]  /*00b0*/  ISETP.GE.U32.OR P0, PT, R4, UR6, P0 ;  /* 0x0000000604007c0c */ /* 0x000fda0008706470 */
[----:B------:R-:W-:Y:S05]  /*00c0*/  @P0 EXIT ;  /* 0x000000000000094d */ /* 0x000fea0003800000 */
[----:B------:R-:W0:Y:S01]  /*00d0*/  LDC R2, c[0x0][0x390] ;  /* 0x0000e400ff027b82 */ /* 0x000e220000000800 */
[----:B------:R-:W-:Y:S02]  /*00e0*/  IMAD.MOV.U32 R3, RZ, RZ, 0x42c80000 ;  /* 0x42c80000ff037424 */ /* 0x000fe400078e00ff */
[----:B------:R-:W-:Y:S02]  /*00f0*/  IMAD.MOV.U32 R7, RZ, RZ, 0x3b808081 ;  /* 0x3b808081ff077424 */ /* 0x000fe400078e00ff */
[----:B------:R-:W-:-:S04]  /*0100*/  IMAD.MOV.U32 R6, RZ, RZ, 0x437f0000 ;  /* 0x437f0000ff067424 */ /* 0x000fc800078e00ff */
[----:B------:R-:W-:-:S04]  /*0110*/  FFMA R6, R7, -R6, 1 ;  /* 0x3f80000007067423 */ /* 0x000fc80000000806 */
[----:B------:R-:W-:Y:S01]  /*0120*/  FFMA R7, R6, R7, 0.0039215688593685626984 ;  /* 0x3b80808106077423 */ /* 0x000fe20000000007 */
[----:B0-----:R-:W-:-:S06]  /*0130*/  FFMA R2, R2, R3, 128 ;  /* 0x4300000002027423 */ /* 0x001fcc0000000003 */
[----:B------:R-:W0:Y:S02]  /*0140*/  F2I.U32.TRUNC.NTZ R2, R2 ;  /* 0x0000000200027305 */ /* 0x000e24000020f000 */
[----:B0-----:R-:W-:-:S06]  /*0150*/  LOP3.LUT R3, R2, 0xff, RZ, 0xc0, !PT ;  /* 0x000000ff02037812 */ /* 0x001fcc00078ec0ff */
[----:B------:R-:W0:Y:S01]  /*0160*/  I2F.U16 R0, R3 ;  /* 0x0000000300007306 */ /* 0x000e220000101000 */
[----:B------:R-:W-:-:S07]  /*0170*/  ISETP.NE.AND P2, PT, R3, 0xff, PT ;  /* 0x000000ff0300780c */ /* 0x000fce0003f45270 */
[----:B0-----:R-:W0:Y:S01]  /*0180*/  FCHK P0, R0, 255 ;  /* 0x437f000000007902 */ /* 0x001e220000000000 */
[----:B------:R-:W-:-:S04]  /*0190*/  FFMA R6, R0, R7, RZ ;  /* 0x0000000700067223 */ /* 0x000fc800000000ff */
[----:B------:R-:W-:-:S04]  /*01a0*/  FFMA R8, R6, -255, R0 ;  /* 0xc37f000006087823 */ /* 0x000fc80000000000 */
[----:B------:R-:W-:Y:S01]  /*01b0*/  FFMA R6, R7, R8, R6 ;  /* 0x0000000807067223 */ /* 0x000fe20000000006 */
[----:B0-----:R-:W-:Y:S06]  /*01c0*/  @!P0 BRA `(.L_x_20) ;  /* 0x00000000000c8947 */ /* 0x001fec0003800000 */
[----:B------:R-:W-:-:S07]  /*01d0*/  MOV R2, 0x1f0 ;  /* 0x000001f000027802 */ /* 0x000fce0000000f00 */
[----:B------:R-:W-:Y:S05]  /*01e0*/  CALL.REL.NOINC `($__internal_1_$__cuda_sm3x_div_rn_noftz_f32_slowpath) ;  /* 0x0000000000247944 */ /* 0x000fea0003c00000 */
[----:B------:R-:W-:-:S07]  /*01f0*/  IMAD.MOV.U32 R6, RZ, RZ, R0 ;  /* 0x000000ffff067224 */ /* 0x000fce00078e0000 */
.L_x_20:
[----:B------:R-:W0:Y:S01]  /*0200*/  LDCU UR4, c[0x0][0x380] ;  /* 0x00007000ff0477ac */ /* 0x000e220008000800 */
[----:B------:R-:W-:Y:S01]  /*0210*/  IMAD.SHL.U32 R4, R4, 0x10, RZ ;  /* 0x0000001004047824 */ /* 0x000fe200078e00ff */
[----:B------:R-:W-:Y:S01]  /*0220*/  SEL R9, R6, RZ, P2 ;  /* 0x000000ff06097207 */ /* 0x000fe20001000000 */
[----:B------:R-:W-:Y:S02]  /*0230*/  IMAD.MOV.U32 R11, RZ, RZ, 0x3f800000 ;  /* 0x3f800000ff0b7424 */ /* 0x000fe400078e00ff */
[----:B------:R-:W-:Y:S02]  /*0240*/  IMAD.MOV.U32 R8, RZ, RZ, RZ ;  /* 0x000000ffff087224 */ /* 0x000fe400078e00ff */
[----:B------:R-:W-:-:S04]  /*0250*/  IMAD.MOV.U32 R10, RZ, RZ, RZ ;  /* 0x000000ffff0a7224 */ /* 0x000fc800078e00ff */
[----:B0-----:R0:W-:Y:S02]  /*0260*/  SUST.D.BA.2D.128.STRONG.SM.TRAP [R4], R8, UR4 ;  /* 0x70ff040804007f9d */ /* 0x0011e4000810ad00 */
[----:B0-----:R-:W-:Y:S05]  /*0270*/  EXIT ;  /* 0x000000000000794d */ /* 0x001fea0003800000 */
        .weak           $__internal_1_$__cuda_sm3x_div_rn_noftz_f32_slowpath
        .type           $__internal_1_$__cuda_sm3x_div_rn_noftz_f32_slowpath,@function
        .size           $__internal_1_$__cuda_sm3x_div_rn_noftz_f32_slowpath,(.L_x_31 - $__internal_1_$__cuda_sm3x_div_rn_noftz_f32_slowpath)
$__internal_1_$__cuda_sm3x_div_rn_noftz_f32_slowpath:
[----:B------:R-:W-:Y:S01]  /*0280*/  IMAD.MOV.U32 R3, RZ, RZ, 0x437f0000 ;  /* 0x437f0000ff037424 */ /* 0x000fe200078e00ff */
[--C-:B------:R-:W-:Y:S01]  /*0290*/  SHF.R.U32.HI R6, RZ, 0x17, R0.reuse ;  /* 0x00000017ff067819 */ /* 0x100fe20000011600 */
[----:B------:R-:W-:Y:S02]  /*02a0*/  IMAD.MOV.U32 R8, RZ, RZ, R0 ;  /* 0x000000ffff087224 */ /* 0x000fe400078e0000 */
[----:B------:R-:W-:Y:S01]  /*02b0*/  IMAD.MOV.U32 R9, RZ, RZ, 0x437f0000 ;  /* 0x437f0000ff097424 */ /* 0x000fe200078e00ff */
[----:B------:R-:W-:Y:S02]  /*02c0*/  SHF.R.U32.HI R7, RZ, 0x17, R3 ;  /* 0x00000017ff077819 */ /* 0x000fe40000011603 */
[----:B------:R-:W-:Y:S02]  /*02d0*/  LOP3.LUT R6, R6, 0xff, RZ, 0xc0, !PT ;  /* 0x000000ff06067812 */ /* 0x000fe400078ec0ff */
[----:B------:R-:W-:-:S03]  /*02e0*/  LOP3.LUT R7, R7, 0xff, RZ, 0xc0, !PT ;  /* 0x000000ff07077812 */ /* 0x000fc600078ec0ff */
[----:B------:R-:W-:Y:S02]  /*02f0*/  VIADD R11, R6, 0xffffffff ;  /* 0xffffffff060b7836 */ /* 0x000fe40000000000 */
[----:B------:R-:W-:-:S05]  /*0300*/  VIADD R12, R7, 0xffffffff ;  /* 0xffffffff070c7836 */ /* 0x000fca0000000000 */
        /* <DEDUP_REMOVED lines=27> */
.L_x_21:
[----:B------:R-:W-:Y:S01]  /*04c0*/  LEA R0, R7, 0xc0800000, 0x17 ;  /* 0xc080000007007811 */ /* 0x000fe200078eb8ff */
[----:B------:R-:W-:-:S04]  /*04d0*/  VIADD R6, R6, 0xffffff81 ;  /* 0xffffff8106067836 */ /* 0x000fc80000000000 */
        /* <DEDUP_REMOVED lines=27> */
[CCC-:B------:R-:W-:Y:S01]  /*0690*/  FFMA.RM R6, R12.reuse, R8.reuse, R13.reuse ;  /* 0x000000080c067223 */ /* 0x1c0fe2000000400d */
        /* <DEDUP_REMOVED lines=20> */
.L_x_27:
[----:B------:R-:W-:-:S04]  /*07e0*/  LOP3.LUT R0, R0, 0x80000000, RZ, 0xc0, !PT ;  /* 0x8000000000007812 */ /* 0x000fc800078ec0ff */
[----:B------:R-:W-:Y:S01]  /*07f0*/  LOP3.LUT R0, R0, 0x7f800000, RZ, 0xfc, !PT ;  /* 0x7f80000000007812 */ /* 0x000fe200078efcff */
[----:B------:R-:W-:Y:S06]  /*0800*/  BRA `(.L_x_28) ;  /* 0x0000000000287947 */ /* 0x000fec0003800000 */
.L_x_26:
[----:B------:R-:W-:Y:S01]  /*0810*/  IMAD R0, R7, 0x800000, R0 ;  /* 0x0080000007007824 */ /* 0x000fe200078e0200 */
[----:B------:R-:W-:Y:S06]  /*0820*/  BRA `(.L_x_28) ;  /* 0x0000000000207947 */ /* 0x000fec0003800000 */
.L_x_25:
[----:B------:R-:W-:-:S04]  /*0830*/  LOP3.LUT R0, R9, 0x80000000, R8, 0x48, !PT ;  /* 0x8000000009007812 */ /* 0x000fc800078e4808 */
[----:B------:R-:W-:Y:S01]  /*0840*/  LOP3.LUT R0, R0, 0x7f800000, RZ, 0xfc, !PT ;  /* 0x7f80000000007812 */ /* 0x000fe200078efcff */
[----:B------:R-:W-:Y:S06]  /*0850*/  BRA `(.L_x_28) ;  /* 0x0000000000147947 */ /* 0x000fec0003800000 */
.L_x_24:
[----:B------:R-:W-:Y:S01]  /*0860*/  LOP3.LUT R0, R9, 0x80000000, R8, 0x48, !PT ;  /* 0x8000000009007812 */ /* 0x000fe200078e4808 */
[----:B------:R-:W-:Y:S06]  /*0870*/  BRA `(.L_x_28) ;  /* 0x00000000000c7947 */ /* 0x000fec0003800000 */
.L_x_23:
[----:B------:R-:W0:Y:S01]  /*0880*/  MUFU.RSQ R0, -QNAN ;  /* 0xffc0000000007908 */ /* 0x000e220000001400 */
[----:B------:R-:W-:Y:S05]  /*0890*/  BRA `(.L_x_28) ;  /* 0x0000000000047947 */ /* 0x000fea0003800000 */
.L_x_22:
[----:B------:R-:W-:-:S07]  /*08a0*/  FADD.FTZ R0, R0, R3 ;  /* 0x0000000300007221 */ /* 0x000fce0000010000 */
.L_x_28:
[----:B------:R-:W-:-:S04]  /*08b0*/  IMAD.MOV.U32 R3, RZ, RZ, 0x0 ;  /* 0x00000000ff037424 */ /* 0x000fc800078e00ff */
[----:B0-----:R-:W-:Y:S05]  /*08c0*/  RET.REL.NODEC R2 `(_Z8writeTexyiif) ;  /* 0xfffffff402cc7950 */ /* 0x001fea0003c3ffff */
.L_x_29:
        /* <DEDUP_REMOVED lines=11> */
.L_x_31:


//--------------------- .nv.global.init           --------------------------
	.section	.nv.global.init,"aw",@progbits
	.align	4
.nv.global.init:
	.type		__cudart_i2opi_f,@object
	.size		__cudart_i2opi_f,(.L_0 - __cudart_i2opi_f)
__cudart_i2opi_f:
        /*0000*/ 	.byte	0x41, 0x90, 0x43, 0x3c, 0x99, 0x95, 0x62, 0xdb, 0xc0, 0xdd, 0x34, 0xf5, 0xd1, 0x57, 0x27, 0xfc
        /*0010*/ 	.byte	0x29, 0x15, 0x44, 0x4e, 0x6e, 0x83, 0xf9, 0xa2
.L_0:


//--------------------- .nv.shared.reserved.0     --------------------------
	.section	.nv.shared.reserved.0,"aw",@nobits
	.weak		__nv_reservedSMEM_offset_0_alias
	.size		__nv_reservedSMEM_offset_0_alias, 0, 64
	.other		__nv_reservedSMEM_offset_0_alias,@"STO_CUDA_RESERVED_SHARED STV_DEFAULT"
__nv_reservedSMEM_offset_0_alias:
	.zero		0
	.zero		64


//--------------------- .nv.constant0._Z17writeVertexBufferP6float4if --------------------------
	.section	.nv.constant0._Z17writeVertexBufferP6float4if,"a",@progbits
	.sectionflags	@""
	.align	4
.nv.constant0._Z17writeVertexBufferP6float4if:
	.zero		912


//--------------------- .nv.constant0._Z8writeTexyiif --------------------------
	.section	.nv.constant0._Z8writeTexyiif,"a",@progbits
	.sectionflags	@""
	.align	4
.nv.constant0._Z8writeTexyiif:
	.zero		916


//--------------------- SYMBOLS --------------------------

	.type		.nv.reservedSmem.offset0,@object
	.size		.nv.reservedSmem.offset0,0x4
